//
// Generated by NVIDIA NVVM Compiler
//
// Compiler Build ID: CL-36424714
// Cuda compilation tools, release 13.0, V13.0.88
// Based on NVVM 20.0.0
//

.version 9.0
.target sm_100
.address_size 64

	// .globl	_Z10evensCheckPjPi

.visible .entry _Z10evensCheckPjPi(
	.param .u64 .ptr .align 1 _Z10evensCheckPjPi_param_0,
	.param .u64 .ptr .align 1 _Z10evensCheckPjPi_param_1
)
{
	.reg .pred 	%p<3>;
	.reg .b32 	%r<9>;
	.reg .b64 	%rd<9>;

	ld.param.u64 	%rd1, [_Z10evensCheckPjPi_param_0];
	ld.param.u64 	%rd2, [_Z10evensCheckPjPi_param_1];
	mov.u32 	%r2, %tid.x;
	mov.u32 	%r3, %ctaid.x;
	mov.u32 	%r4, %ntid.x;
	mad.lo.s32 	%r1, %r3, %r4, %r2;
	setp.gt.u32 	%p1, %r1, 63;
	@%p1 bra 	$L__BB0_3;
	cvta.to.global.u64 	%rd3, %rd1;
	mul.wide.u32 	%rd4, %r1, 4;
	add.s64 	%rd5, %rd3, %rd4;
	ld.global.u32 	%r5, [%rd5];
	and.b32  	%r6, %r5, 1;
	setp.eq.b32 	%p2, %r6, 1;
	@%p2 bra 	$L__BB0_3;
	cvta.to.global.u64 	%rd6, %rd2;
	add.s64 	%rd8, %rd6, %rd4;
	ld.global.u32 	%r7, [%rd8];
	add.s32 	%r8, %r7, 1;
	st.global.u32 	[%rd8], %r8;
$L__BB0_3:
	ret;

}
	// .globl	_Z12squareMatrixPj
.visible .entry _Z12squareMatrixPj(
	.param .u64 .ptr .align 1 _Z12squareMatrixPj_param_0
)
{
	.reg .pred 	%p<2>;
	.reg .b32 	%r<7>;
	.reg .b64 	%rd<5>;

	ld.param.u64 	%rd1, [_Z12squareMatrixPj_param_0];
	mov.u32 	%r2, %tid.x;
	mov.u32 	%r3, %ctaid.x;
	mov.u32 	%r4, %ntid.x;
	mad.lo.s32 	%r1, %r3, %r4, %r2;
	setp.gt.u32 	%p1, %r1, 63;
	@%p1 bra 	$L__BB1_2;
	cvta.to.global.u64 	%rd2, %rd1;
	mul.wide.u32 	%rd3, %r1, 4;
	add.s64 	%rd4, %rd2, %rd3;
	ld.global.u32 	%r5, [%rd4];
	mul.lo.s32 	%r6, %r5, %r5;
	st.global.u32 	[%rd4], %r6;
$L__BB1_2:
	ret;

}
	// .globl	_Z4initPj
.visible .entry _Z4initPj(
	.param .u64 .ptr .align 1 _Z4initPj_param_0
)
{
	.reg .pred 	%p<2>;
	.reg .b32 	%r<5>;
	.reg .b64 	%rd<5>;

	ld.param.u64 	%rd1, [_Z4initPj_param_0];
	mov.u32 	%r2, %tid.x;
	mov.u32 	%r3, %ntid.y;
	mov.u32 	%r4, %tid.y;
	mad.lo.s32 	%r1, %r2, %r3, %r4;
	setp.gt.u32 	%p1, %r1, 63;
	@%p1 bra 	$L__BB2_2;
	cvta.to.global.u64 	%rd2, %rd1;
	mul.wide.u32 	%rd3, %r1, 4;
	add.s64 	%rd4, %rd2, %rd3;
	st.global.u32 	[%rd4], %r1;
$L__BB2_2:
	ret;

}


// ===== COMPILED SASS (sm_100) =====

	.target	sm_100

	.elftype	@"ET_EXEC"


//--------------------- .note.nv.tkinfo           --------------------------
	.section	.note.nv.tkinfo,"",@"SHT_NOTE"
	.sectionflags	@"SHF_NOTE_NV_TKINFO"
	.tkinfo
        /*0018*/ 	.word	0x00000002
        /*0030*/ 	.string	""
        /*0030*/ 	.string	"ptxas"
        /*0030*/ 	.string	"Cuda compilation tools, release 13.0, V13.0.88"
        /*0030*/ 	.string	"Build cuda_13.0.r13.0/compiler.36424714_0"
        /*0030*/ 	.string	"-arch sm_100 -m 64 "



//--------------------- .note.nv.cuinfo           --------------------------
	.section	.note.nv.cuinfo,"",@"SHT_NOTE"
	.sectionflags	@"SHF_NOTE_NV_CUINFO"
        /*0018*/ 	.short	0x0002
        /*001a*/ 	.short	0x0064
        /*001c*/ 	.short	0x0082
	.zero		2


//--------------------- .nv.info                  --------------------------
	.section	.nv.info,"",@"SHT_CUDA_INFO"
	.align	4


	//----- nvinfo : EIATTR_REGCOUNT
	.align		4
        /*0000*/ 	.byte	0x04, 0x2f
        /*0002*/ 	.short	(.L_1 - .L_0)
	.align		4
.L_0:
        /*0004*/ 	.word	index@(_Z10evensCheckPjPi)
        /*0008*/ 	.word	0x00000008


	//----- nvinfo : EIATTR_FRAME_SIZE
	.align		4
.L_1:
        /*000c*/ 	.byte	0x04, 0x11
        /*000e*/ 	.short	(.L_3 - .L_2)
	.align		4
.L_2:
        /*0010*/ 	.word	index@(_Z10evensCheckPjPi)
        /*0014*/ 	.word	0x00000000


	//----- nvinfo : EIATTR_REGCOUNT
	.align		4
.L_3:
        /*0018*/ 	.byte	0x04, 0x2f
        /*001a*/ 	.short	(.L_5 - .L_4)
	.align		4
.L_4:
        /*001c*/ 	.word	index@(_Z12squareMatrixPj)
        /*0020*/ 	.word	0x00000008


	//----- nvinfo : EIATTR_FRAME_SIZE
	.align		4
.L_5:
        /*0024*/ 	.byte	0x04, 0x11
        /*0026*/ 	.short	(.L_7 - .L_6)
	.align		4
.L_6:
        /*0028*/ 	.word	index@(_Z12squareMatrixPj)
        /*002c*/ 	.word	0x00000000


	//----- nvinfo : EIATTR_REGCOUNT
	.align		4
.L_7:
        /*0030*/ 	.byte	0x04, 0x2f
        /*0032*/ 	.short	(.L_9 - .L_8)
	.align		4
.L_8:
        /*0034*/ 	.word	index@(_Z4initPj)
        /*0038*/ 	.word	0x00000008


	//----- nvinfo : EIATTR_FRAME_SIZE
	.align		4
.L_9:
        /*003c*/ 	.byte	0x04, 0x11
        /*003e*/ 	.short	(.L_11 - .L_10)
	.align		4
.L_10:
        /*0040*/ 	.word	index@(_Z4initPj)
        /*0044*/ 	.word	0x00000000


	//----- nvinfo : EIATTR_MIN_STACK_SIZE
	.align		4
.L_11:
        /*0048*/ 	.byte	0x04, 0x12
        /*004a*/ 	.short	(.L_13 - .L_12)
	.align		4
.L_12:
        /*004c*/ 	.word	index@(_Z4initPj)
        /*0050*/ 	.word	0x00000000


	//----- nvinfo : EIATTR_MIN_STACK_SIZE
	.align		4
.L_13:
        /*0054*/ 	.byte	0x04, 0x12
        /*0056*/ 	.short	(.L_15 - .L_14)
	.align		4
.L_14:
        /*0058*/ 	.word	index@(_Z12squareMatrixPj)
        /*005c*/ 	.word	0x00000000


	//----- nvinfo : EIATTR_MIN_STACK_SIZE
	.align		4
.L_15:
        /*0060*/ 	.byte	0x04, 0x12
        /*0062*/ 	.short	(.L_17 - .L_16)
	.align		4
.L_16:
        /*0064*/ 	.word	index@(_Z10evensCheckPjPi)
        /*0068*/ 	.word	0x00000000
.L_17:


//--------------------- .nv.compat                --------------------------
	.section	.nv.compat,"",@"SHT_CUDA_COMPAT_INFO"
	.align	4
        /*0000*/ 	.byte	0x02, 0x09, 0x00, 0x00, 0x02, 0x02, 0x01, 0x00, 0x02, 0x05, 0x05, 0x00, 0x03, 0x07, 0x01, 0x01
        /*0010*/ 	.byte	0x02, 0x03, 0x00, 0x00, 0x02, 0x06, 0x01, 0x00, 0x04, 0x0b, 0x08, 0x00, 0x09, 0x00, 0x00, 0x00
        /*0020*/ 	.byte	0x00, 0x00, 0x00, 0x00


//--------------------- .nv.info._Z4initPj        --------------------------
	.section	.nv.info._Z4initPj,"",@"SHT_CUDA_INFO"
	.sectionflags	@""
	.align	4


	//----- nvinfo : EIATTR_CUDA_API_VERSION
	.align		4
        /*0000*/ 	.byte	0x04, 0x37
        /*0002*/ 	.short	(.L_19 - .L_18)
.L_18:
        /*0004*/ 	.word	0x00000082


	//----- nvinfo : EIATTR_KPARAM_INFO
	.align		4
.L_19:
        /*0008*/ 	.byte	0x04, 0x17
        /*000a*/ 	.short	(.L_21 - .L_20)
.L_20:
        /*000c*/ 	.word	0x00000000
        /*0010*/ 	.short	0x0000
        /*0012*/ 	.short	0x0000
        /*0014*/ 	.byte	0x00, 0xf5, 0x21, 0x00


	//----- nvinfo : EIATTR_SPARSE_MMA_MASK
	.align		4
.L_21:
        /*0018*/ 	.byte	0x03, 0x50
        /*001a*/ 	.short	0x0000


	//----- nvinfo : EIATTR_MAXREG_COUNT
	.align		4
        /*001c*/ 	.byte	0x03, 0x1b
        /*001e*/ 	.short	0x00ff


	//----- nvinfo : EIATTR_MERCURY_ISA_VERSION
	.align		4
        /*0020*/ 	.byte	0x03, 0x5f
        /*0022*/ 	.short	0x0101


	//----- nvinfo : EIATTR_VRC_CTA_INIT_COUNT
	.align		4
        /*0024*/ 	.byte	0x02, 0x4a
	.zero		1
	.zero		1


	//----- nvinfo : EIATTR_EXIT_INSTR_OFFSETS
	.align		4
        /*0028*/ 	.byte	0x04, 0x1c
        /*002a*/ 	.short	(.L_23 - .L_22)


	//   ....[0]....
.L_22:
        /*002c*/ 	.word	0x00000060


	//   ....[1]....
        /*0030*/ 	.word	0x000000b0


	//----- nvinfo : EIATTR_CBANK_PARAM_SIZE
	.align		4
.L_23:
        /*0034*/ 	.byte	0x03, 0x19
        /*0036*/ 	.short	0x0008


	//----- nvinfo : EIATTR_PARAM_CBANK
	.align		4
        /*0038*/ 	.byte	0x04, 0x0a
        /*003a*/ 	.short	(.L_25 - .L_24)
	.align		4
.L_24:
        /*003c*/ 	.word	index@(.nv.constant0._Z4initPj)
        /*0040*/ 	.short	0x0380
        /*0042*/ 	.short	0x0008


	//----- nvinfo : EIATTR_SW_WAR
	.align		4
.L_25:
        /*0044*/ 	.byte	0x04, 0x36
        /*0046*/ 	.short	(.L_27 - .L_26)
.L_26:
        /*0048*/ 	.word	0x00000008
.L_27:


//--------------------- .nv.info._Z12squareMatrixPj --------------------------
	.section	.nv.info._Z12squareMatrixPj,"",@"SHT_CUDA_INFO"
	.sectionflags	@""
	.align	4


	//----- nvinfo : EIATTR_CUDA_API_VERSION
	.align		4
        /*0000*/ 	.byte	0x04, 0x37
        /*0002*/ 	.short	(.L_29 - .L_28)
.L_28:
        /*0004*/ 	.word	0x00000082


	//----- nvinfo : EIATTR_KPARAM_INFO
	.align		4
.L_29:
        /*0008*/ 	.byte	0x04, 0x17
        /*000a*/ 	.short	(.L_31 - .L_30)
.L_30:
        /*000c*/ 	.word	0x00000000
        /*0010*/ 	.short	0x0000
        /*0012*/ 	.short	0x0000
        /*0014*/ 	.byte	0x00, 0xf5, 0x21, 0x00


	//----- nvinfo : EIATTR_SPARSE_MMA_MASK
	.align		4
.L_31:
        /*0018*/ 	.byte	0x03, 0x50
        /*001a*/ 	.short	0x0000


	//----- nvinfo : EIATTR_MAXREG_COUNT
	.align		4
        /*001c*/ 	.byte	0x03, 0x1b
        /*001e*/ 	.short	0x00ff


	//----- nvinfo : EIATTR_MERCURY_ISA_VERSION
	.align		4
        /*0020*/ 	.byte	0x03, 0x5f
        /*0022*/ 	.short	0x0101


	//----- nvinfo : EIATTR_VRC_CTA_INIT_COUNT
	.align		4
        /*0024*/ 	.byte	0x02, 0x4a
	.zero		1
	.zero		1


	//----- nvinfo : EIATTR_EXIT_INSTR_OFFSETS
	.align		4
        /*0028*/ 	.byte	0x04, 0x1c
        /*002a*/ 	.short	(.L_33 - .L_32)


	//   ....[0]....
.L_32:
        /*002c*/ 	.word	0x00000060


	//   ....[1]....
        /*0030*/ 	.word	0x000000d0


	//----- nvinfo : EIATTR_CBANK_PARAM_SIZE
	.align		4
.L_33:
        /*0034*/ 	.byte	0x03, 0x19
        /*0036*/ 	.short	0x0008


	//----- nvinfo : EIATTR_PARAM_CBANK
	.align		4
        /*0038*/ 	.byte	0x04, 0x0a
        /*003a*/ 	.short	(.L_35 - .L_34)
	.align		4
.L_34:
        /*003c*/ 	.word	index@(.nv.constant0._Z12squareMatrixPj)
        /*0040*/ 	.short	0x0380
        /*0042*/ 	.short	0x0008


	//----- nvinfo : EIATTR_SW_WAR
	.align		4
.L_35:
        /*0044*/ 	.byte	0x04, 0x36
        /*0046*/ 	.short	(.L_37 - .L_36)
.L_36:
        /*0048*/ 	.word	0x00000008
.L_37:


//--------------------- .nv.info._Z10evensCheckPjPi --------------------------
	.section	.nv.info._Z10evensCheckPjPi,"",@"SHT_CUDA_INFO"
	.sectionflags	@""
	.align	4


	//----- nvinfo : EIATTR_CUDA_API_VERSION
	.align		4
        /*0000*/ 	.byte	0x04, 0x37
        /*0002*/ 	.short	(.L_39 - .L_38)
.L_38:
        /*0004*/ 	.word	0x00000082


	//----- nvinfo : EIATTR_KPARAM_INFO
	.align		4
.L_39:
        /*0008*/ 	.byte	0x04, 0x17
        /*000a*/ 	.short	(.L_41 - .L_40)
.L_40:
        /*000c*/ 	.word	0x00000000
        /*0010*/ 	.short	0x0001
        /*0012*/ 	.short	0x0008
        /*0014*/ 	.byte	0x00, 0xf5, 0x21, 0x00


	//----- nvinfo : EIATTR_KPARAM_INFO
	.align		4
.L_41:
        /*0018*/ 	.byte	0x04, 0x17
        /*001a*/ 	.short	(.L_43 - .L_42)
.L_42:
        /*001c*/ 	.word	0x00000000
        /*0020*/ 	.short	0x0000
        /*0022*/ 	.short	0x0000
        /*0024*/ 	.byte	0x00, 0xf5, 0x21, 0x00


	//----- nvinfo : EIATTR_SPARSE_MMA_MASK
	.align		4
.L_43:
        /*0028*/ 	.byte	0x03, 0x50
        /*002a*/ 	.short	0x0000


	//----- nvinfo : EIATTR_MAXREG_COUNT
	.align		4
        /*002c*/ 	.byte	0x03, 0x1b
        /*002e*/ 	.short	0x00ff


	//----- nvinfo : EIATTR_MERCURY_ISA_VERSION
	.align		4
        /*0030*/ 	.byte	0x03, 0x5f
        /*0032*/ 	.short	0x0101


	//----- nvinfo : EIATTR_VRC_CTA_INIT_COUNT
	.align		4
        /*0034*/ 	.byte	0x02, 0x4a
	.zero		1
	.zero		1


	//----- nvinfo : EIATTR_EXIT_INSTR_OFFSETS
	.align		4
        /*0038*/ 	.byte	0x04, 0x1c
        /*003a*/ 	.short	(.L_45 - .L_44)


	//   ....[0]....
.L_44:
        /*003c*/ 	.word	0x00000060


	//   ....[1]....
        /*0040*/ 	.word	0x000000d0


	//   ....[2]....
        /*0044*/ 	.word	0x00000130


	//----- nvinfo : EIATTR_CBANK_PARAM_SIZE
	.align		4
.L_45:
        /*0048*/ 	.byte	0x03, 0x19
        /*004a*/ 	.short	0x0010


	//----- nvinfo : EIATTR_PARAM_CBANK
	.align		4
        /*004c*/ 	.byte	0x04, 0x0a
        /*004e*/ 	.short	(.L_47 - .L_46)
	.align		4
.L_46:
        /*0050*/ 	.word	index@(.nv.constant0._Z10evensCheckPjPi)
        /*0054*/ 	.short	0x0380
        /*0056*/ 	.short	0x0010


	//----- nvinfo : EIATTR_SW_WAR
	.align		4
.L_47:
        /*0058*/ 	.byte	0x04, 0x36
        /*005a*/ 	.short	(.L_49 - .L_48)
.L_48:
        /*005c*/ 	.word	0x00000008
.L_49:


//--------------------- .nv.callgraph             --------------------------
	.section	.nv.callgraph,"",@"SHT_CUDA_CALLGRAPH"
	.align	4
	.sectionentsize	8
	.align		4
        /*0000*/ 	.word	0x00000000
	.align		4
        /*0004*/ 	.word	0xffffffff
	.align		4
        /*0008*/ 	.word	0x00000000
	.align		4
        /*000c*/ 	.word	0xfffffffe
	.align		4
        /*0010*/ 	.word	0x00000000
	.align		4
        /*0014*/ 	.word	0xfffffffd
	.align		4
        /*0018*/ 	.word	0x00000000
	.align		4
        /*001c*/ 	.word	0xfffffffc


//--------------------- .text._Z4initPj           --------------------------
	.section	.text._Z4initPj,"ax",@progbits
	.align	128
        .global         _Z4initPj
        .type           _Z4initPj,@function
        .size           _Z4initPj,(.L_x_3 - _Z4initPj)
        .other          _Z4initPj,@"STO_CUDA_ENTRY STV_DEFAULT"
_Z4initPj:
.text._Z4initPj:
[----:B------:R-:W-:Y:S01]  /*0000*/  LDC R1, c[0x0][0x37c] ;  /* 0x0000df00ff017b82 */ /* 0x000fe20000000800 */
[----:B------:R-:W0:Y:S01]  /*0010*/  S2R R5, SR_TID.X ;  /* 0x0000000000057919 */ /* 0x000e220000002100 */
[----:B------:R-:W0:Y:S01]  /*0020*/  LDCU UR4, c[0x0][0x364] ;  /* 0x00006c80ff0477ac */ /* 0x000e220008000800 */
[----:B------:R-:W0:Y:S02]  /*0030*/  S2R R0, SR_TID.Y ;  /* 0x0000000000007919 */ /* 0x000e240000002200 */
[----:B0-----:R-:W-:-:S05]  /*0040*/  IMAD R5, R5, UR4, R0 ;  /* 0x0000000405057c24 */ /* 0x001fca000f8e0200 */
[----:B------:R-:W-:-:S13]  /*0050*/  ISETP.GT.U32.AND P0, PT, R5, 0x3f, PT ;  /* 0x0000003f0500780c */ /* 0x000fda0003f04070 */
[----:B------:R-:W-:Y:S05]  /*0060*/  @P0 EXIT ;  /* 0x000000000000094d */ /* 0x000fea0003800000 */
[----:B------:R-:W0:Y:S01]  /*0070*/  LDC.64 R2, c[0x0][0x380] ;  /* 0x0000e000ff027b82 */ /* 0x000e220000000a00 */
[----:B------:R-:W1:Y:S01]  /*0080*/  LDCU.64 UR4, c[0x0][0x358] ;  /* 0x00006b00ff0477ac */ /* 0x000e620008000a00 */
[----:B0-----:R-:W-:-:S05]  /*0090*/  IMAD.WIDE.U32 R2, R5, 0x4, R2 ;  /* 0x0000000405027825 */ /* 0x001fca00078e0002 */
[----:B-1----:R-:W-:Y:S01]  /*00a0*/  STG.E desc[UR4][R2.64], R5 ;  /* 0x0000000502007986 */ /* 0x002fe2000c101904 */
[----:B------:R-:W-:Y:S05]  /*00b0*/  EXIT ;  /* 0x000000000000794d */ /* 0x000fea0003800000 */
.L_x_0:
[----:B------:R-:W-:-:S00]  /*00c0*/  BRA `(.L_x_0) ;  /* 0xfffffffc00fc7947 */ /* 0x000fc0000383ffff */
[----:B------:R-:W-:-:S00]  /*00d0*/  NOP ;  /* 0x0000000000007918 */ /* 0x000fc00000000000 */
        /* <DEDUP_REMOVED lines=10> */
.L_x_3:


//--------------------- .text._Z12squareMatrixPj  --------------------------
	.section	.text._Z12squareMatrixPj,"ax",@progbits
	.align	128
        .global         _Z12squareMatrixPj
        .type           _Z12squareMatrixPj,@function
        .size           _Z12squareMatrixPj,(.L_x_4 - _Z12squareMatrixPj)
        .other          _Z12squareMatrixPj,@"STO_CUDA_ENTRY STV_DEFAULT"
_Z12squareMatrixPj:
.text._Z12squareMatrixPj:
[----:B------:R-:W-:Y:S01]  /*0000*/  LDC R1, c[0x0][0x37c] ;  /* 0x0000df00ff017b82 */ /* 0x000fe20000000800 */
[----:B------:R-:W0:Y:S07]  /*0010*/  S2R R5, SR_TID.X ;  /* 0x0000000000057919 */ /* 0x000e2e0000002100 */
[----:B------:R-:W0:Y:S08]  /*0020*/  S2UR UR4, SR_CTAID.X ;  /* 0x00000000000479c3 */ /* 0x000e300000002500 */
[----:B------:R-:W0:Y:S02]  /*0030*/  LDC R0, c[0x0][0x360] ;  /* 0x0000d800ff007b82 */ /* 0x000e240000000800 */
[----:B0-----:R-:W-:-:S05]  /*0040*/  IMAD R5, R0, UR4, R5 ;  /* 0x0000000400057c24 */ /* 0x001fca000f8e0205 */
[----:B------:R-:W-:-:S13]  /*0050*/  ISETP.GT.U32.AND P0, PT, R5, 0x3f, PT ;  /* 0x0000003f0500780c */ /* 0x000fda0003f04070 */
[----:B------:R-:W-:Y:S05]  /*0060*/  @P0 EXIT ;  /* 0x000000000000094d */ /* 0x000fea0003800000 */
[----:B------:R-:W0:Y:S01]  /*0070*/  LDC.64 R2, c[0x0][0x380] ;  /* 0x0000e000ff027b82 */ /* 0x000e220000000a00 */
[----:B------:R-:W1:Y:S01]  /*0080*/  LDCU.64 UR4, c[0x0][0x358] ;  /* 0x00006b00ff0477ac */ /* 0x000e620008000a00 */
[----:B0-----:R-:W-:-:S05]  /*0090*/  IMAD.WIDE.U32 R2, R5, 0x4, R2 ;  /* 0x0000000405027825 */ /* 0x001fca00078e0002 */
[----:B-1----:R-:W2:Y:S02]  /*00a0*/  LDG.E R0, desc[UR4][R2.64] ;  /* 0x0000000402007981 */ /* 0x002ea4000c1e1900 */
[----:B--2---:R-:W-:-:S05]  /*00b0*/  IMAD R5, R0, R0, RZ ;  /* 0x0000000000057224 */ /* 0x004fca00078e02ff */
[----:B------:R-:W-:Y:S01]  /*00c0*/  STG.E desc[UR4][R2.64], R5 ;  /* 0x0000000502007986 */ /* 0x000fe2000c101904 */
[----:B------:R-:W-:Y:S05]  /*00d0*/  EXIT ;  /* 0x000000000000794d */ /* 0x000fea0003800000 */
.L_x_1:
        /* <DEDUP_REMOVED lines=10> */
.L_x_4:


//--------------------- .text._Z10evensCheckPjPi  --------------------------
	.section	.text._Z10evensCheckPjPi,"ax",@progbits
	.align	128
        .global         _Z10evensCheckPjPi
        .type           _Z10evensCheckPjPi,@function
        .size           _Z10evensCheckPjPi,(.L_x_5 - _Z10evensCheckPjPi)
        .other          _Z10evensCheckPjPi,@"STO_CUDA_ENTRY STV_DEFAULT"
_Z10evensCheckPjPi:
.text._Z10evensCheckPjPi:
        /* <DEDUP_REMOVED lines=9> */
[----:B0-----:R-:W-:-:S06]  /*0090*/  IMAD.WIDE.U32 R2, R5, 0x4, R2 ;  /* 0x0000000405027825 */ /* 0x001fcc00078e0002 */
[----:B-1----:R-:W2:Y:S02]  /*00a0*/  LDG.E R2, desc[UR4][R2.64] ;  /* 0x0000000402027981 */ /* 0x002ea4000c1e1900 */
[----:B--2---:R-:W-:-:S04]  /*00b0*/  LOP3.LUT R0, R2, 0x1, RZ, 0xc0, !PT ;  /* 0x0000000102007812 */ /* 0x004fc800078ec0ff */
[----:B------:R-:W-:-:S13]  /*00c0*/  ISETP.NE.U32.AND P0, PT, R0, 0x1, PT ;  /* 0x000000010000780c */ /* 0x000fda0003f05070 */
[----:B------:R-:W-:Y:S05]  /*00d0*/  @!P0 EXIT ;  /* 0x000000000000894d */ /* 0x000fea0003800000 */
[----:B------:R-:W0:Y:S02]  /*00e0*/  LDC.64 R2, c[0x0][0x388] ;  /* 0x0000e200ff027b82 */ /* 0x000e240000000a00 */
[----:B0-----:R-:W-:-:S05]  /*00f0*/  IMAD.WIDE.U32 R2, R5, 0x4, R2 ;  /* 0x0000000405027825 */ /* 0x001fca00078e0002 */
[----:B------:R-:W2:Y:S02]  /*0100*/  LDG.E R0, desc[UR4][R2.64] ;  /* 0x0000000402007981 */ /* 0x000ea4000c1e1900 */
[----:B--2---:R-:W-:-:S05]  /*0110*/  IADD3 R5, PT, PT, R0, 0x1, RZ ;  /* 0x0000000100057810 */ /* 0x004fca0007ffe0ff */
[----:B------:R-:W-:Y:S01]  /*0120*/  STG.E desc[UR4][R2.64], R5 ;  /* 0x0000000502007986 */ /* 0x000fe2000c101904 */
[----:B------:R-:W-:Y:S05]  /*0130*/  EXIT ;  /* 0x000000000000794d */ /* 0x000fea0003800000 */
.L_x_2:
        /* <DEDUP_REMOVED lines=12> */
.L_x_5:


//--------------------- .nv.shared.reserved.0     --------------------------
	.section	.nv.shared.reserved.0,"aw",@nobits
	.weak		__nv_reservedSMEM_offset_0_alias
	.size		__nv_reservedSMEM_offset_0_alias, 0, 64
	.other		__nv_reservedSMEM_offset_0_alias,@"STO_CUDA_RESERVED_SHARED STV_DEFAULT"
__nv_reservedSMEM_offset_0_alias:
	.zero		0
	.zero		64


//--------------------- .nv.constant0._Z4initPj   --------------------------
	.section	.nv.constant0._Z4initPj,"a",@progbits
	.sectionflags	@""
	.align	4
.nv.constant0._Z4initPj:
	.zero		904


//--------------------- .nv.constant0._Z12squareMatrixPj --------------------------
	.section	.nv.constant0._Z12squareMatrixPj,"a",@progbits
	.sectionflags	@""
	.align	4
.nv.constant0._Z12squareMatrixPj:
	.zero		904


//--------------------- .nv.constant0._Z10evensCheckPjPi --------------------------
	.section	.nv.constant0._Z10evensCheckPjPi,"a",@progbits
	.sectionflags	@""
	.align	4
.nv.constant0._Z10evensCheckPjPi:
	.zero		912


//--------------------- SYMBOLS --------------------------

	.type		.nv.reservedSmem.offset0,@object
	.size		.nv.reservedSmem.offset0,0x4
